//
// Generated by NVIDIA NVVM Compiler
//
// Compiler Build ID: CL-36424714
// Cuda compilation tools, release 13.0, V13.0.88
// Based on NVVM 20.0.0
//

.version 9.0
.target sm_100
.address_size 64

	// .globl	_Z11init_kernelPiS_ii

.visible .entry _Z11init_kernelPiS_ii(
	.param .u64 .ptr .align 1 _Z11init_kernelPiS_ii_param_0,
	.param .u64 .ptr .align 1 _Z11init_kernelPiS_ii_param_1,
	.param .u32 _Z11init_kernelPiS_ii_param_2,
	.param .u32 _Z11init_kernelPiS_ii_param_3
)
{
	.reg .pred 	%p<3>;
	.reg .b32 	%r<9>;
	.reg .b64 	%rd<8>;

	ld.param.u64 	%rd1, [_Z11init_kernelPiS_ii_param_0];
	ld.param.u64 	%rd2, [_Z11init_kernelPiS_ii_param_1];
	ld.param.u32 	%r3, [_Z11init_kernelPiS_ii_param_2];
	ld.param.u32 	%r2, [_Z11init_kernelPiS_ii_param_3];
	mov.u32 	%r4, %ctaid.x;
	mov.u32 	%r5, %ntid.x;
	mov.u32 	%r6, %tid.x;
	mad.lo.s32 	%r1, %r4, %r5, %r6;
	setp.ge.s32 	%p1, %r1, %r3;
	@%p1 bra 	$L__BB0_2;
	cvta.to.global.u64 	%rd3, %rd1;
	cvta.to.global.u64 	%rd4, %rd2;
	setp.eq.s32 	%p2, %r1, %r2;
	selp.b32 	%r7, 0, 2147483647, %p2;
	mul.wide.s32 	%rd5, %r1, 4;
	add.s64 	%rd6, %rd3, %rd5;
	st.global.u32 	[%rd6], %r7;
	add.s64 	%rd7, %rd4, %rd5;
	mov.b32 	%r8, -1;
	st.global.u32 	[%rd7], %r8;
$L__BB0_2:
	ret;

}
	// .globl	_Z12relax_kernelP4EdgePiS1_S1_i
.visible .entry _Z12relax_kernelP4EdgePiS1_S1_i(
	.param .u64 .ptr .align 1 _Z12relax_kernelP4EdgePiS1_S1_i_param_0,
	.param .u64 .ptr .align 1 _Z12relax_kernelP4EdgePiS1_S1_i_param_1,
	.param .u64 .ptr .align 1 _Z12relax_kernelP4EdgePiS1_S1_i_param_2,
	.param .u64 .ptr .align 1 _Z12relax_kernelP4EdgePiS1_S1_i_param_3,
	.param .u32 _Z12relax_kernelP4EdgePiS1_S1_i_param_4
)
{
	.reg .pred 	%p<4>;
	.reg .b32 	%r<12>;
	.reg .b64 	%rd<17>;

	ld.param.u64 	%rd2, [_Z12relax_kernelP4EdgePiS1_S1_i_param_0];
	ld.param.u64 	%rd3, [_Z12relax_kernelP4EdgePiS1_S1_i_param_1];
	ld.param.u64 	%rd4, [_Z12relax_kernelP4EdgePiS1_S1_i_param_2];
	ld.param.u64 	%rd5, [_Z12relax_kernelP4EdgePiS1_S1_i_param_3];
	ld.param.u32 	%r5, [_Z12relax_kernelP4EdgePiS1_S1_i_param_4];
	mov.u32 	%r6, %ctaid.x;
	mov.u32 	%r7, %ntid.x;
	mov.u32 	%r8, %tid.x;
	mad.lo.s32 	%r1, %r6, %r7, %r8;
	setp.ge.s32 	%p1, %r1, %r5;
	@%p1 bra 	$L__BB1_4;
	cvta.to.global.u64 	%rd6, %rd3;
	cvta.to.global.u64 	%rd7, %rd2;
	mul.wide.s32 	%rd8, %r1, 12;
	add.s64 	%rd1, %rd7, %rd8;
	ld.global.u32 	%r2, [%rd1];
	mul.wide.s32 	%rd9, %r2, 4;
	add.s64 	%rd10, %rd6, %rd9;
	ld.global.u32 	%r3, [%rd10];
	setp.eq.s32 	%p2, %r3, 2147483647;
	@%p2 bra 	$L__BB1_4;
	ld.global.u32 	%r4, [%rd1+4];
	ld.global.u32 	%r9, [%rd1+8];
	add.s32 	%r10, %r3, %r9;
	cvta.to.global.u64 	%rd11, %rd5;
	mul.wide.s32 	%rd12, %r4, 4;
	add.s64 	%rd13, %rd11, %rd12;
	atom.global.min.s32 	%r11, [%rd13], %r10;
	setp.le.s32 	%p3, %r11, %r10;
	@%p3 bra 	$L__BB1_4;
	cvta.to.global.u64 	%rd14, %rd4;
	add.s64 	%rd16, %rd14, %rd12;
	st.global.u32 	[%rd16], %r2;
$L__BB1_4:
	ret;

}


// ===== COMPILED SASS (sm_100) =====

	.target	sm_100

	.elftype	@"ET_EXEC"


//--------------------- .note.nv.tkinfo           --------------------------
	.section	.note.nv.tkinfo,"",@"SHT_NOTE"
	.sectionflags	@"SHF_NOTE_NV_TKINFO"
	.tkinfo
        /*0018*/ 	.word	0x00000002
        /*0030*/ 	.string	""
        /*0030*/ 	.string	"ptxas"
        /*0030*/ 	.string	"Cuda compilation tools, release 13.0, V13.0.88"
        /*0030*/ 	.string	"Build cuda_13.0.r13.0/compiler.36424714_0"
        /*0030*/ 	.string	"-arch sm_100 -m 64 "



//--------------------- .note.nv.cuinfo           --------------------------
	.section	.note.nv.cuinfo,"",@"SHT_NOTE"
	.sectionflags	@"SHF_NOTE_NV_CUINFO"
        /*0018*/ 	.short	0x0002
        /*001a*/ 	.short	0x0064
        /*001c*/ 	.short	0x0082
	.zero		2


//--------------------- .nv.info                  --------------------------
	.section	.nv.info,"",@"SHT_CUDA_INFO"
	.align	4


	//----- nvinfo : EIATTR_REGCOUNT
	.align		4
        /*0000*/ 	.byte	0x04, 0x2f
        /*0002*/ 	.short	(.L_1 - .L_0)
	.align		4
.L_0:
        /*0004*/ 	.word	index@(_Z11init_kernelPiS_ii)
        /*0008*/ 	.word	0x0000000c


	//----- nvinfo : EIATTR_FRAME_SIZE
	.align		4
.L_1:
        /*000c*/ 	.byte	0x04, 0x11
        /*000e*/ 	.short	(.L_3 - .L_2)
	.align		4
.L_2:
        /*0010*/ 	.word	index@(_Z11init_kernelPiS_ii)
        /*0014*/ 	.word	0x00000000


	//----- nvinfo : EIATTR_REGCOUNT
	.align		4
.L_3:
        /*0018*/ 	.byte	0x04, 0x2f
        /*001a*/ 	.short	(.L_5 - .L_4)
	.align		4
.L_4:
        /*001c*/ 	.word	index@(_Z12relax_kernelP4EdgePiS1_S1_i)
        /*0020*/ 	.word	0x0000000e


	//----- nvinfo : EIATTR_FRAME_SIZE
	.align		4
.L_5:
        /*0024*/ 	.byte	0x04, 0x11
        /*0026*/ 	.short	(.L_7 - .L_6)
	.align		4
.L_6:
        /*0028*/ 	.word	index@(_Z12relax_kernelP4EdgePiS1_S1_i)
        /*002c*/ 	.word	0x00000000


	//----- nvinfo : EIATTR_MIN_STACK_SIZE
	.align		4
.L_7:
        /*0030*/ 	.byte	0x04, 0x12
        /*0032*/ 	.short	(.L_9 - .L_8)
	.align		4
.L_8:
        /*0034*/ 	.word	index@(_Z12relax_kernelP4EdgePiS1_S1_i)
        /*0038*/ 	.word	0x00000000


	//----- nvinfo : EIATTR_MIN_STACK_SIZE
	.align		4
.L_9:
        /*003c*/ 	.byte	0x04, 0x12
        /*003e*/ 	.short	(.L_11 - .L_10)
	.align		4
.L_10:
        /*0040*/ 	.word	index@(_Z11init_kernelPiS_ii)
        /*0044*/ 	.word	0x00000000
.L_11:


//--------------------- .nv.compat                --------------------------
	.section	.nv.compat,"",@"SHT_CUDA_COMPAT_INFO"
	.align	4
        /*0000*/ 	.byte	0x02, 0x09, 0x00, 0x00, 0x02, 0x02, 0x01, 0x00, 0x02, 0x05, 0x05, 0x00, 0x03, 0x07, 0x01, 0x01
        /*0010*/ 	.byte	0x02, 0x03, 0x00, 0x00, 0x02, 0x06, 0x01, 0x00, 0x04, 0x0b, 0x08, 0x00, 0x09, 0x00, 0x00, 0x00
        /*0020*/ 	.byte	0x00, 0x00, 0x00, 0x00


//--------------------- .nv.info._Z12relax_kernelP4EdgePiS1_S1_i --------------------------
	.section	.nv.info._Z12relax_kernelP4EdgePiS1_S1_i,"",@"SHT_CUDA_INFO"
	.sectionflags	@""
	.align	4


	//----- nvinfo : EIATTR_CUDA_API_VERSION
	.align		4
        /*0000*/ 	.byte	0x04, 0x37
        /*0002*/ 	.short	(.L_13 - .L_12)
.L_12:
        /*0004*/ 	.word	0x00000082


	//----- nvinfo : EIATTR_KPARAM_INFO
	.align		4
.L_13:
        /*0008*/ 	.byte	0x04, 0x17
        /*000a*/ 	.short	(.L_15 - .L_14)
.L_14:
        /*000c*/ 	.word	0x00000000
        /*0010*/ 	.short	0x0004
        /*0012*/ 	.short	0x0020
        /*0014*/ 	.byte	0x00, 0xf0, 0x11, 0x00


	//----- nvinfo : EIATTR_KPARAM_INFO
	.align		4
.L_15:
        /*0018*/ 	.byte	0x04, 0x17
        /*001a*/ 	.short	(.L_17 - .L_16)
.L_16:
        /*001c*/ 	.word	0x00000000
        /*0020*/ 	.short	0x0003
        /*0022*/ 	.short	0x0018
        /*0024*/ 	.byte	0x00, 0xf5, 0x21, 0x00


	//----- nvinfo : EIATTR_KPARAM_INFO
	.align		4
.L_17:
        /*0028*/ 	.byte	0x04, 0x17
        /*002a*/ 	.short	(.L_19 - .L_18)
.L_18:
        /*002c*/ 	.word	0x00000000
        /*0030*/ 	.short	0x0002
        /*0032*/ 	.short	0x0010
        /*0034*/ 	.byte	0x00, 0xf5, 0x21, 0x00


	//----- nvinfo : EIATTR_KPARAM_INFO
	.align		4
.L_19:
        /*0038*/ 	.byte	0x04, 0x17
        /*003a*/ 	.short	(.L_21 - .L_20)
.L_20:
        /*003c*/ 	.word	0x00000000
        /*0040*/ 	.short	0x0001
        /*0042*/ 	.short	0x0008
        /*0044*/ 	.byte	0x00, 0xf5, 0x21, 0x00


	//----- nvinfo : EIATTR_KPARAM_INFO
	.align		4
.L_21:
        /*0048*/ 	.byte	0x04, 0x17
        /*004a*/ 	.short	(.L_23 - .L_22)
.L_22:
        /*004c*/ 	.word	0x00000000
        /*0050*/ 	.short	0x0000
        /*0052*/ 	.short	0x0000
        /*0054*/ 	.byte	0x00, 0xf5, 0x21, 0x00


	//----- nvinfo : EIATTR_SPARSE_MMA_MASK
	.align		4
.L_23:
        /*0058*/ 	.byte	0x03, 0x50
        /*005a*/ 	.short	0x0000


	//----- nvinfo : EIATTR_MAXREG_COUNT
	.align		4
        /*005c*/ 	.byte	0x03, 0x1b
        /*005e*/ 	.short	0x00ff


	//----- nvinfo : EIATTR_MERCURY_ISA_VERSION
	.align		4
        /*0060*/ 	.byte	0x03, 0x5f
        /*0062*/ 	.short	0x0101


	//----- nvinfo : EIATTR_VRC_CTA_INIT_COUNT
	.align		4
        /*0064*/ 	.byte	0x02, 0x4a
	.zero		1
	.zero		1


	//----- nvinfo : EIATTR_EXIT_INSTR_OFFSETS
	.align		4
        /*0068*/ 	.byte	0x04, 0x1c
        /*006a*/ 	.short	(.L_25 - .L_24)


	//   ....[0]....
.L_24:
        /*006c*/ 	.word	0x00000070


	//   ....[1]....
        /*0070*/ 	.word	0x00000100


	//   ....[2]....
        /*0074*/ 	.word	0x00000180


	//   ....[3]....
        /*0078*/ 	.word	0x000001c0


	//----- nvinfo : EIATTR_CBANK_PARAM_SIZE
	.align		4
.L_25:
        /*007c*/ 	.byte	0x03, 0x19
        /*007e*/ 	.short	0x0024


	//----- nvinfo : EIATTR_PARAM_CBANK
	.align		4
        /*0080*/ 	.byte	0x04, 0x0a
        /*0082*/ 	.short	(.L_27 - .L_26)
	.align		4
.L_26:
        /*0084*/ 	.word	index@(.nv.constant0._Z12relax_kernelP4EdgePiS1_S1_i)
        /*0088*/ 	.short	0x0380
        /*008a*/ 	.short	0x0024


	//----- nvinfo : EIATTR_SW_WAR
	.align		4
.L_27:
        /*008c*/ 	.byte	0x04, 0x36
        /*008e*/ 	.short	(.L_29 - .L_28)
.L_28:
        /*0090*/ 	.word	0x00000008
.L_29:


//--------------------- .nv.info._Z11init_kernelPiS_ii --------------------------
	.section	.nv.info._Z11init_kernelPiS_ii,"",@"SHT_CUDA_INFO"
	.sectionflags	@""
	.align	4


	//----- nvinfo : EIATTR_CUDA_API_VERSION
	.align		4
        /*0000*/ 	.byte	0x04, 0x37
        /*0002*/ 	.short	(.L_31 - .L_30)
.L_30:
        /*0004*/ 	.word	0x00000082


	//----- nvinfo : EIATTR_KPARAM_INFO
	.align		4
.L_31:
        /*0008*/ 	.byte	0x04, 0x17
        /*000a*/ 	.short	(.L_33 - .L_32)
.L_32:
        /*000c*/ 	.word	0x00000000
        /*0010*/ 	.short	0x0003
        /*0012*/ 	.short	0x0014
        /*0014*/ 	.byte	0x00, 0xf0, 0x11, 0x00


	//----- nvinfo : EIATTR_KPARAM_INFO
	.align		4
.L_33:
        /*0018*/ 	.byte	0x04, 0x17
        /*001a*/ 	.short	(.L_35 - .L_34)
.L_34:
        /*001c*/ 	.word	0x00000000
        /*0020*/ 	.short	0x0002
        /*0022*/ 	.short	0x0010
        /*0024*/ 	.byte	0x00, 0xf0, 0x11, 0x00


	//----- nvinfo : EIATTR_KPARAM_INFO
	.align		4
.L_35:
        /*0028*/ 	.byte	0x04, 0x17
        /*002a*/ 	.short	(.L_37 - .L_36)
.L_36:
        /*002c*/ 	.word	0x00000000
        /*0030*/ 	.short	0x0001
        /*0032*/ 	.short	0x0008
        /*0034*/ 	.byte	0x00, 0xf5, 0x21, 0x00


	//----- nvinfo : EIATTR_KPARAM_INFO
	.align		4
.L_37:
        /*0038*/ 	.byte	0x04, 0x17
        /*003a*/ 	.short	(.L_39 - .L_38)
.L_38:
        /*003c*/ 	.word	0x00000000
        /*0040*/ 	.short	0x0000
        /*0042*/ 	.short	0x0000
        /*0044*/ 	.byte	0x00, 0xf5, 0x21, 0x00


	//----- nvinfo : EIATTR_SPARSE_MMA_MASK
	.align		4
.L_39:
        /*0048*/ 	.byte	0x03, 0x50
        /*004a*/ 	.short	0x0000


	//----- nvinfo : EIATTR_MAXREG_COUNT
	.align		4
        /*004c*/ 	.byte	0x03, 0x1b
        /*004e*/ 	.short	0x00ff


	//----- nvinfo : EIATTR_MERCURY_ISA_VERSION
	.align		4
        /*0050*/ 	.byte	0x03, 0x5f
        /*0052*/ 	.short	0x0101


	//----- nvinfo : EIATTR_VRC_CTA_INIT_COUNT
	.align		4
        /*0054*/ 	.byte	0x02, 0x4a
	.zero		1
	.zero		1


	//----- nvinfo : EIATTR_EXIT_INSTR_OFFSETS
	.align		4
        /*0058*/ 	.byte	0x04, 0x1c
        /*005a*/ 	.short	(.L_41 - .L_40)


	//   ....[0]....
.L_40:
        /*005c*/ 	.word	0x00000070


	//   ....[1]....
        /*0060*/ 	.word	0x00000130


	//----- nvinfo : EIATTR_CBANK_PARAM_SIZE
	.align		4
.L_41:
        /*0064*/ 	.byte	0x03, 0x19
        /*0066*/ 	.short	0x0018


	//----- nvinfo : EIATTR_PARAM_CBANK
	.align		4
        /*0068*/ 	.byte	0x04, 0x0a
        /*006a*/ 	.short	(.L_43 - .L_42)
	.align		4
.L_42:
        /*006c*/ 	.word	index@(.nv.constant0._Z11init_kernelPiS_ii)
        /*0070*/ 	.short	0x0380
        /*0072*/ 	.short	0x0018


	//----- nvinfo : EIATTR_SW_WAR
	.align		4
.L_43:
        /*0074*/ 	.byte	0x04, 0x36
        /*0076*/ 	.short	(.L_45 - .L_44)
.L_44:
        /*0078*/ 	.word	0x00000008
.L_45:


//--------------------- .nv.callgraph             --------------------------
	.section	.nv.callgraph,"",@"SHT_CUDA_CALLGRAPH"
	.align	4
	.sectionentsize	8
	.align		4
        /*0000*/ 	.word	0x00000000
	.align		4
        /*0004*/ 	.word	0xffffffff
	.align		4
        /*0008*/ 	.word	0x00000000
	.align		4
        /*000c*/ 	.word	0xfffffffe
	.align		4
        /*0010*/ 	.word	0x00000000
	.align		4
        /*0014*/ 	.word	0xfffffffd
	.align		4
        /*0018*/ 	.word	0x00000000
	.align		4
        /*001c*/ 	.word	0xfffffffc


//--------------------- .text._Z12relax_kernelP4EdgePiS1_S1_i --------------------------
	.section	.text._Z12relax_kernelP4EdgePiS1_S1_i,"ax",@progbits
	.align	128
        .global         _Z12relax_kernelP4EdgePiS1_S1_i
        .type           _Z12relax_kernelP4EdgePiS1_S1_i,@function
        .size           _Z12relax_kernelP4EdgePiS1_S1_i,(.L_x_2 - _Z12relax_kernelP4EdgePiS1_S1_i)
        .other          _Z12relax_kernelP4EdgePiS1_S1_i,@"STO_CUDA_ENTRY STV_DEFAULT"
_Z12relax_kernelP4EdgePiS1_S1_i:
.text._Z12relax_kernelP4EdgePiS1_S1_i:
[----:B------:R-:W-:Y:S01]  /*0000*/  LDC R1, c[0x0][0x37c] ;  /* 0x0000df00ff017b82 */ /* 0x000fe20000000800 */
[----:B------:R-:W0:Y:S07]  /*0010*/  S2R R0, SR_TID.X ;  /* 0x0000000000007919 */ /* 0x000e2e0000002100 */
[----:B------:R-:W0:Y:S01]  /*0020*/  S2UR UR4, SR_CTAID.X ;  /* 0x00000000000479c3 */ /* 0x000e220000002500 */
[----:B------:R-:W1:Y:S07]  /*0030*/  LDCU UR5, c[0x0][0x3a0] ;  /* 0x00007400ff0577ac */ /* 0x000e6e0008000800 */
[----:B------:R-:W0:Y:S02]  /*0040*/  LDC R5, c[0x0][0x360] ;  /* 0x0000d800ff057b82 */ /* 0x000e240000000800 */
[----:B0-----:R-:W-:-:S05]  /*0050*/  IMAD R5, R5, UR4, R0 ;  /* 0x0000000405057c24 */ /* 0x001fca000f8e0200 */
[----:B-1----:R-:W-:-:S13]  /*0060*/  ISETP.GE.AND P0, PT, R5, UR5, PT ;  /* 0x0000000505007c0c */ /* 0x002fda000bf06270 */
[----:B------:R-:W-:Y:S05]  /*0070*/  @P0 EXIT ;  /* 0x000000000000094d */ /* 0x000fea0003800000 */
[----:B------:R-:W0:Y:S01]  /*0080*/  LDC.64 R2, c[0x0][0x380] ;  /* 0x0000e000ff027b82 */ /* 0x000e220000000a00 */
[----:B------:R-:W1:Y:S01]  /*0090*/  LDCU.64 UR4, c[0x0][0x358] ;  /* 0x00006b00ff0477ac */ /* 0x000e620008000a00 */
[----:B0-----:R-:W-:-:S06]  /*00a0*/  IMAD.WIDE R2, R5, 0xc, R2 ;  /* 0x0000000c05027825 */ /* 0x001fcc00078e0202 */
[----:B------:R-:W0:Y:S01]  /*00b0*/  LDC.64 R4, c[0x0][0x388] ;  /* 0x0000e200ff047b82 */ /* 0x000e220000000a00 */
[----:B-1----:R-:W0:Y:S02]  /*00c0*/  LDG.E R7, desc[UR4][R2.64] ;  /* 0x0000000402077981 */ /* 0x002e24000c1e1900 */
[----:B0-----:R-:W-:-:S05]  /*00d0*/  IMAD.WIDE R4, R7, 0x4, R4 ;  /* 0x0000000407047825 */ /* 0x001fca00078e0204 */
[----:B------:R-:W2:Y:S02]  /*00e0*/  LDG.E R0, desc[UR4][R4.64] ;  /* 0x0000000404007981 */ /* 0x000ea4000c1e1900 */
[----:B--2---:R-:W-:-:S13]  /*00f0*/  ISETP.NE.AND P0, PT, R0, 0x7fffffff, PT ;  /* 0x7fffffff0000780c */ /* 0x004fda0003f05270 */
[----:B------:R-:W-:Y:S05]  /*0100*/  @!P0 EXIT ;  /* 0x000000000000894d */ /* 0x000fea0003800000 */
[----:B------:R-:W2:Y:S01]  /*0110*/  LDG.E R9, desc[UR4][R2.64+0x4] ;  /* 0x0000040402097981 */ /* 0x000ea2000c1e1900 */
[----:B------:R-:W2:Y:S03]  /*0120*/  LDC.64 R4, c[0x0][0x398] ;  /* 0x0000e600ff047b82 */ /* 0x000ea60000000a00 */
[----:B------:R-:W3:Y:S01]  /*0130*/  LDG.E R11, desc[UR4][R2.64+0x8] ;  /* 0x00000804020b7981 */ /* 0x000ee2000c1e1900 */
[----:B--2---:R-:W-:Y:S01]  /*0140*/  IMAD.WIDE R4, R9, 0x4, R4 ;  /* 0x0000000409047825 */ /* 0x004fe200078e0204 */
[----:B---3--:R-:W-:-:S05]  /*0150*/  IADD3 R11, PT, PT, R0, R11, RZ ;  /* 0x0000000b000b7210 */ /* 0x008fca0007ffe0ff */
[----:B------:R-:W2:Y:S02]  /*0160*/  ATOMG.E.MIN.S32.STRONG.GPU PT, R4, desc[UR4][R4.64], R11 ;  /* 0x8000000b040479a8 */ /* 0x000ea400089ef304 */
[----:B--2---:R-:W-:-:S13]  /*0170*/  ISETP.GT.AND P0, PT, R4, R11, PT ;  /* 0x0000000b0400720c */ /* 0x004fda0003f04270 */
[----:B------:R-:W-:Y:S05]  /*0180*/  @!P0 EXIT ;  /* 0x000000000000894d */ /* 0x000fea0003800000 */
[----:B------:R-:W0:Y:S02]  /*0190*/  LDC.64 R2, c[0x0][0x390] ;  /* 0x0000e400ff027b82 */ /* 0x000e240000000a00 */
[----:B0-----:R-:W-:-:S05]  /*01a0*/  IMAD.WIDE R2, R9, 0x4, R2 ;  /* 0x0000000409027825 */ /* 0x001fca00078e0202 */
[----:B------:R-:W-:Y:S01]  /*01b0*/  STG.E desc[UR4][R2.64], R7 ;  /* 0x0000000702007986 */ /* 0x000fe2000c101904 */
[----:B------:R-:W-:Y:S05]  /*01c0*/  EXIT ;  /* 0x000000000000794d */ /* 0x000fea0003800000 */
.L_x_0:
[----:B------:R-:W-:-:S00]  /*01d0*/  BRA `(.L_x_0) ;  /* 0xfffffffc00fc7947 */ /* 0x000fc0000383ffff */
[----:B------:R-:W-:-:S00]  /*01e0*/  NOP ;  /* 0x0000000000007918 */ /* 0x000fc00000000000 */
        /* <DEDUP_REMOVED lines=9> */
.L_x_2:


//--------------------- .text._Z11init_kernelPiS_ii --------------------------
	.section	.text._Z11init_kernelPiS_ii,"ax",@progbits
	.align	128
        .global         _Z11init_kernelPiS_ii
        .type           _Z11init_kernelPiS_ii,@function
        .size           _Z11init_kernelPiS_ii,(.L_x_3 - _Z11init_kernelPiS_ii)
        .other          _Z11init_kernelPiS_ii,@"STO_CUDA_ENTRY STV_DEFAULT"
_Z11init_kernelPiS_ii:
.text._Z11init_kernelPiS_ii:
        /* <DEDUP_REMOVED lines=9> */
[----:B------:R-:W1:Y:S01]  /*0090*/  LDCU UR6, c[0x0][0x394] ;  /* 0x00007280ff0677ac */ /* 0x000e620008000800 */
[----:B------:R-:W-:Y:S01]  /*00a0*/  MOV R9, 0xffffffff ;  /* 0xffffffff00097802 */ /* 0x000fe20000000f00 */
[----:B------:R-:W2:Y:S05]  /*00b0*/  LDCU.64 UR4, c[0x0][0x358] ;  /* 0x00006b00ff0477ac */ /* 0x000eaa0008000a00 */
[----:B------:R-:W3:Y:S01]  /*00c0*/  LDC.64 R4, c[0x0][0x388] ;  /* 0x0000e200ff047b82 */ /* 0x000ee20000000a00 */
[C---:B-1----:R-:W-:Y:S01]  /*00d0*/  ISETP.NE.AND P0, PT, R7.reuse, UR6, PT ;  /* 0x0000000607007c0c */ /* 0x042fe2000bf05270 */
[----:B0-----:R-:W-:-:S04]  /*00e0*/  IMAD.WIDE R2, R7, 0x4, R2 ;  /* 0x0000000407027825 */ /* 0x001fc800078e0202 */
[----:B---3--:R-:W-:Y:S01]  /*00f0*/  IMAD.WIDE R4, R7, 0x4, R4 ;  /* 0x0000000407047825 */ /* 0x008fe200078e0204 */
[----:B------:R-:W-:-:S05]  /*0100*/  SEL R7, RZ, 0x7fffffff, !P0 ;  /* 0x7fffffffff077807 */ /* 0x000fca0004000000 */
[----:B--2---:R-:W-:Y:S04]  /*0110*/  STG.E desc[UR4][R2.64], R7 ;  /* 0x0000000702007986 */ /* 0x004fe8000c101904 */
[----:B------:R-:W-:Y:S01]  /*0120*/  STG.E desc[UR4][R4.64], R9 ;  /* 0x0000000904007986 */ /* 0x000fe2000c101904 */
[----:B------:R-:W-:Y:S05]  /*0130*/  EXIT ;  /* 0x000000000000794d */ /* 0x000fea0003800000 */
.L_x_1:
        /* <DEDUP_REMOVED lines=12> */
.L_x_3:


//--------------------- .nv.shared.reserved.0     --------------------------
	.section	.nv.shared.reserved.0,"aw",@nobits
	.weak		__nv_reservedSMEM_offset_0_alias
	.size		__nv_reservedSMEM_offset_0_alias, 0, 64
	.other		__nv_reservedSMEM_offset_0_alias,@"STO_CUDA_RESERVED_SHARED STV_DEFAULT"
__nv_reservedSMEM_offset_0_alias:
	.zero		0
	.zero		64


//--------------------- .nv.constant0._Z12relax_kernelP4EdgePiS1_S1_i --------------------------
	.section	.nv.constant0._Z12relax_kernelP4EdgePiS1_S1_i,"a",@progbits
	.sectionflags	@""
	.align	4
.nv.constant0._Z12relax_kernelP4EdgePiS1_S1_i:
	.zero		932


//--------------------- .nv.constant0._Z11init_kernelPiS_ii --------------------------
	.section	.nv.constant0._Z11init_kernelPiS_ii,"a",@progbits
	.sectionflags	@""
	.align	4
.nv.constant0._Z11init_kernelPiS_ii:
	.zero		920


//--------------------- SYMBOLS --------------------------

	.type		.nv.reservedSmem.offset0,@object
	.size		.nv.reservedSmem.offset0,0x4
